//
// Generated by NVIDIA NVVM Compiler
//
// Compiler Build ID: CL-36424714
// Cuda compilation tools, release 13.0, V13.0.88
// Based on NVVM 20.0.0
//

.version 9.0
.target sm_100
.address_size 64

	// .globl	_Z17eulerCheckKernel1PiiPb

.visible .entry _Z17eulerCheckKernel1PiiPb(
	.param .u64 .ptr .align 1 _Z17eulerCheckKernel1PiiPb_param_0,
	.param .u32 _Z17eulerCheckKernel1PiiPb_param_1,
	.param .u64 .ptr .align 1 _Z17eulerCheckKernel1PiiPb_param_2
)
{
	.reg .pred 	%p<6>;
	.reg .b16 	%rs<7>;
	.reg .b32 	%r<14>;
	.reg .b64 	%rd<9>;

	ld.param.u64 	%rd1, [_Z17eulerCheckKernel1PiiPb_param_0];
	ld.param.u32 	%r5, [_Z17eulerCheckKernel1PiiPb_param_1];
	ld.param.u64 	%rd2, [_Z17eulerCheckKernel1PiiPb_param_2];
	mov.u32 	%r6, %ctaid.x;
	mov.u32 	%r7, %ntid.x;
	mov.u32 	%r8, %tid.x;
	mad.lo.s32 	%r1, %r6, %r7, %r8;
	setp.ge.s32 	%p1, %r1, %r5;
	@%p1 bra 	$L__BB0_7;
	cvta.to.global.u64 	%rd3, %rd1;
	mul.wide.s32 	%rd4, %r1, 4;
	add.s64 	%rd5, %rd3, %rd4;
	ld.global.u32 	%r2, [%rd5];
	setp.lt.s32 	%p2, %r2, 2;
	mov.b16 	%rs2, 0;
	mov.u16 	%rs6, %rs2;
	@%p2 bra 	$L__BB0_6;
	setp.lt.u32 	%p3, %r2, 4;
	mov.b16 	%rs3, 1;
	mov.u16 	%rs6, %rs3;
	@%p3 bra 	$L__BB0_6;
	mov.b32 	%r13, 2;
	bra.uni 	$L__BB0_5;
$L__BB0_4:
	add.s32 	%r3, %r13, 1;
	mad.lo.s32 	%r11, %r13, %r13, %r13;
	add.s32 	%r12, %r11, %r3;
	setp.gt.s32 	%p5, %r12, %r2;
	mov.u32 	%r13, %r3;
	mov.u16 	%rs6, %rs3;
	@%p5 bra 	$L__BB0_6;
$L__BB0_5:
	rem.u32 	%r10, %r2, %r13;
	setp.ne.s32 	%p4, %r10, 0;
	mov.u16 	%rs6, %rs2;
	@%p4 bra 	$L__BB0_4;
$L__BB0_6:
	cvt.s64.s32 	%rd6, %r1;
	cvta.to.global.u64 	%rd7, %rd2;
	add.s64 	%rd8, %rd7, %rd6;
	st.global.u8 	[%rd8], %rs6;
$L__BB0_7:
	ret;

}
	// .globl	_Z17eulerCheckKernel2PiiPb
.visible .entry _Z17eulerCheckKernel2PiiPb(
	.param .u64 .ptr .align 1 _Z17eulerCheckKernel2PiiPb_param_0,
	.param .u32 _Z17eulerCheckKernel2PiiPb_param_1,
	.param .u64 .ptr .align 1 _Z17eulerCheckKernel2PiiPb_param_2
)
{
	.reg .pred 	%p<7>;
	.reg .b16 	%rs<7>;
	.reg .b32 	%r<15>;
	.reg .b64 	%rd<9>;

	ld.param.u64 	%rd1, [_Z17eulerCheckKernel2PiiPb_param_0];
	ld.param.u32 	%r5, [_Z17eulerCheckKernel2PiiPb_param_1];
	ld.param.u64 	%rd2, [_Z17eulerCheckKernel2PiiPb_param_2];
	mov.u32 	%r6, %ctaid.x;
	mov.u32 	%r7, %ntid.x;
	mov.u32 	%r8, %tid.x;
	mad.lo.s32 	%r1, %r6, %r7, %r8;
	setp.ge.s32 	%p1, %r1, %r5;
	@%p1 bra 	$L__BB1_8;
	cvta.to.global.u64 	%rd3, %rd1;
	mul.wide.s32 	%rd4, %r1, 4;
	add.s64 	%rd5, %rd3, %rd4;
	ld.global.u32 	%r2, [%rd5];
	mad.lo.s32 	%r9, %r2, -1431655765, 715827882;
	setp.lt.u32 	%p2, %r9, 1431655765;
	@%p2 bra 	$L__BB1_8;
	setp.lt.s32 	%p3, %r2, 2;
	mov.b16 	%rs2, 0;
	mov.u16 	%rs6, %rs2;
	@%p3 bra 	$L__BB1_7;
	setp.lt.u32 	%p4, %r2, 4;
	mov.b16 	%rs3, 1;
	mov.u16 	%rs6, %rs3;
	@%p4 bra 	$L__BB1_7;
	mov.b32 	%r14, 2;
	bra.uni 	$L__BB1_6;
$L__BB1_5:
	add.s32 	%r3, %r14, 1;
	mad.lo.s32 	%r12, %r14, %r14, %r14;
	add.s32 	%r13, %r12, %r3;
	setp.gt.s32 	%p6, %r13, %r2;
	mov.u32 	%r14, %r3;
	mov.u16 	%rs6, %rs3;
	@%p6 bra 	$L__BB1_7;
$L__BB1_6:
	rem.u32 	%r11, %r2, %r14;
	setp.ne.s32 	%p5, %r11, 0;
	mov.u16 	%rs6, %rs2;
	@%p5 bra 	$L__BB1_5;
$L__BB1_7:
	cvt.s64.s32 	%rd6, %r1;
	cvta.to.global.u64 	%rd7, %rd2;
	add.s64 	%rd8, %rd7, %rd6;
	st.global.u8 	[%rd8], %rs6;
$L__BB1_8:
	ret;

}
	// .globl	_Z17eulerCheckKernel3PiiPb
.visible .entry _Z17eulerCheckKernel3PiiPb(
	.param .u64 .ptr .align 1 _Z17eulerCheckKernel3PiiPb_param_0,
	.param .u32 _Z17eulerCheckKernel3PiiPb_param_1,
	.param .u64 .ptr .align 1 _Z17eulerCheckKernel3PiiPb_param_2
)
{
	.reg .pred 	%p<5>;
	.reg .b16 	%rs<5>;
	.reg .b32 	%r<14>;
	.reg .b64 	%rd<9>;

	ld.param.u64 	%rd1, [_Z17eulerCheckKernel3PiiPb_param_0];
	ld.param.u32 	%r5, [_Z17eulerCheckKernel3PiiPb_param_1];
	ld.param.u64 	%rd2, [_Z17eulerCheckKernel3PiiPb_param_2];
	mov.u32 	%r6, %ctaid.x;
	mov.u32 	%r7, %ntid.x;
	mov.u32 	%r8, %tid.x;
	mad.lo.s32 	%r1, %r6, %r7, %r8;
	setp.ge.s32 	%p1, %r1, %r5;
	@%p1 bra 	$L__BB2_6;
	cvta.to.global.u64 	%rd3, %rd1;
	mul.wide.s32 	%rd4, %r1, 4;
	add.s64 	%rd5, %rd3, %rd4;
	ld.global.u32 	%r2, [%rd5];
	setp.lt.s32 	%p2, %r2, 11;
	@%p2 bra 	$L__BB2_6;
	mov.b32 	%r13, 2;
	bra.uni 	$L__BB2_4;
$L__BB2_3:
	add.s32 	%r3, %r13, 1;
	mad.lo.s32 	%r11, %r13, %r13, %r13;
	add.s32 	%r12, %r11, %r3;
	setp.gt.s32 	%p4, %r12, %r2;
	mov.b16 	%rs4, 1;
	mov.u32 	%r13, %r3;
	@%p4 bra 	$L__BB2_5;
$L__BB2_4:
	rem.u32 	%r10, %r2, %r13;
	setp.ne.s32 	%p3, %r10, 0;
	mov.b16 	%rs4, 0;
	@%p3 bra 	$L__BB2_3;
$L__BB2_5:
	cvt.s64.s32 	%rd6, %r1;
	cvta.to.global.u64 	%rd7, %rd2;
	add.s64 	%rd8, %rd7, %rd6;
	st.global.u8 	[%rd8], %rs4;
$L__BB2_6:
	ret;

}
	// .globl	_Z17eulerCheckKernel4PiiPb
.visible .entry _Z17eulerCheckKernel4PiiPb(
	.param .u64 .ptr .align 1 _Z17eulerCheckKernel4PiiPb_param_0,
	.param .u32 _Z17eulerCheckKernel4PiiPb_param_1,
	.param .u64 .ptr .align 1 _Z17eulerCheckKernel4PiiPb_param_2
)
{
	.reg .pred 	%p<8>;
	.reg .b16 	%rs<7>;
	.reg .b32 	%r<15>;
	.reg .b64 	%rd<9>;

	ld.param.u64 	%rd1, [_Z17eulerCheckKernel4PiiPb_param_0];
	ld.param.u32 	%r5, [_Z17eulerCheckKernel4PiiPb_param_1];
	ld.param.u64 	%rd2, [_Z17eulerCheckKernel4PiiPb_param_2];
	mov.u32 	%r6, %ctaid.x;
	mov.u32 	%r7, %ntid.x;
	mov.u32 	%r8, %tid.x;
	mad.lo.s32 	%r1, %r6, %r7, %r8;
	setp.ge.s32 	%p1, %r1, %r5;
	@%p1 bra 	$L__BB3_8;
	cvta.to.global.u64 	%rd3, %rd1;
	mul.wide.s32 	%rd4, %r1, 4;
	add.s64 	%rd5, %rd3, %rd4;
	ld.global.u32 	%r2, [%rd5];
	and.b32  	%r9, %r2, 1;
	setp.eq.b32 	%p2, %r9, 1;
	not.pred 	%p3, %p2;
	@%p3 bra 	$L__BB3_8;
	setp.lt.s32 	%p4, %r2, 2;
	mov.b16 	%rs2, 0;
	mov.u16 	%rs6, %rs2;
	@%p4 bra 	$L__BB3_7;
	setp.lt.u32 	%p5, %r2, 4;
	mov.b16 	%rs3, 1;
	mov.u16 	%rs6, %rs3;
	@%p5 bra 	$L__BB3_7;
	mov.b32 	%r14, 2;
	bra.uni 	$L__BB3_6;
$L__BB3_5:
	add.s32 	%r3, %r14, 1;
	mad.lo.s32 	%r12, %r14, %r14, %r14;
	add.s32 	%r13, %r12, %r3;
	setp.gt.s32 	%p7, %r13, %r2;
	mov.u32 	%r14, %r3;
	mov.u16 	%rs6, %rs3;
	@%p7 bra 	$L__BB3_7;
$L__BB3_6:
	rem.u32 	%r11, %r2, %r14;
	setp.ne.s32 	%p6, %r11, 0;
	mov.u16 	%rs6, %rs2;
	@%p6 bra 	$L__BB3_5;
$L__BB3_7:
	cvt.s64.s32 	%rd6, %r1;
	cvta.to.global.u64 	%rd7, %rd2;
	add.s64 	%rd8, %rd7, %rd6;
	st.global.u8 	[%rd8], %rs6;
$L__BB3_8:
	ret;

}
	// .globl	_Z18eulerCheckKernel40PiiPb
.visible .entry _Z18eulerCheckKernel40PiiPb(
	.param .u64 .ptr .align 1 _Z18eulerCheckKernel40PiiPb_param_0,
	.param .u32 _Z18eulerCheckKernel40PiiPb_param_1,
	.param .u64 .ptr .align 1 _Z18eulerCheckKernel40PiiPb_param_2
)
{
	.reg .pred 	%p<5>;
	.reg .b16 	%rs<5>;
	.reg .b32 	%r<14>;
	.reg .b64 	%rd<9>;

	ld.param.u64 	%rd1, [_Z18eulerCheckKernel40PiiPb_param_0];
	ld.param.u32 	%r5, [_Z18eulerCheckKernel40PiiPb_param_1];
	ld.param.u64 	%rd2, [_Z18eulerCheckKernel40PiiPb_param_2];
	mov.u32 	%r6, %ctaid.x;
	mov.u32 	%r7, %ntid.x;
	mov.u32 	%r8, %tid.x;
	mad.lo.s32 	%r1, %r6, %r7, %r8;
	setp.ge.s32 	%p1, %r1, %r5;
	@%p1 bra 	$L__BB4_6;
	cvta.to.global.u64 	%rd3, %rd1;
	mul.wide.s32 	%rd4, %r1, 4;
	add.s64 	%rd5, %rd3, %rd4;
	ld.global.u32 	%r2, [%rd5];
	setp.lt.s32 	%p2, %r2, 101;
	@%p2 bra 	$L__BB4_6;
	mov.b32 	%r13, 2;
	bra.uni 	$L__BB4_4;
$L__BB4_3:
	add.s32 	%r3, %r13, 1;
	mad.lo.s32 	%r11, %r13, %r13, %r13;
	add.s32 	%r12, %r11, %r3;
	setp.gt.s32 	%p4, %r12, %r2;
	mov.b16 	%rs4, 1;
	mov.u32 	%r13, %r3;
	@%p4 bra 	$L__BB4_5;
$L__BB4_4:
	rem.u32 	%r10, %r2, %r13;
	setp.ne.s32 	%p3, %r10, 0;
	mov.b16 	%rs4, 0;
	@%p3 bra 	$L__BB4_3;
$L__BB4_5:
	cvt.s64.s32 	%rd6, %r1;
	cvta.to.global.u64 	%rd7, %rd2;
	add.s64 	%rd8, %rd7, %rd6;
	st.global.u8 	[%rd8], %rs4;
$L__BB4_6:
	ret;

}


// ===== COMPILED SASS (sm_100) =====

	.target	sm_100

	.elftype	@"ET_EXEC"


//--------------------- .note.nv.tkinfo           --------------------------
	.section	.note.nv.tkinfo,"",@"SHT_NOTE"
	.sectionflags	@"SHF_NOTE_NV_TKINFO"
	.tkinfo
        /*0018*/ 	.word	0x00000002
        /*0030*/ 	.string	""
        /*0030*/ 	.string	"ptxas"
        /*0030*/ 	.string	"Cuda compilation tools, release 13.0, V13.0.88"
        /*0030*/ 	.string	"Build cuda_13.0.r13.0/compiler.36424714_0"
        /*0030*/ 	.string	"-arch sm_100 -m 64 "



//--------------------- .note.nv.cuinfo           --------------------------
	.section	.note.nv.cuinfo,"",@"SHT_NOTE"
	.sectionflags	@"SHF_NOTE_NV_CUINFO"
        /*0018*/ 	.short	0x0002
        /*001a*/ 	.short	0x0064
        /*001c*/ 	.short	0x0082
	.zero		2


//--------------------- .nv.info                  --------------------------
	.section	.nv.info,"",@"SHT_CUDA_INFO"
	.align	4


	//----- nvinfo : EIATTR_REGCOUNT
	.align		4
        /*0000*/ 	.byte	0x04, 0x2f
        /*0002*/ 	.short	(.L_1 - .L_0)
	.align		4
.L_0:
        /*0004*/ 	.word	index@(_Z17eulerCheckKernel1PiiPb)
        /*0008*/ 	.word	0x0000000c


	//----- nvinfo : EIATTR_FRAME_SIZE
	.align		4
.L_1:
        /*000c*/ 	.byte	0x04, 0x11
        /*000e*/ 	.short	(.L_3 - .L_2)
	.align		4
.L_2:
        /*0010*/ 	.word	index@(_Z17eulerCheckKernel1PiiPb)
        /*0014*/ 	.word	0x00000000


	//----- nvinfo : EIATTR_REGCOUNT
	.align		4
.L_3:
        /*0018*/ 	.byte	0x04, 0x2f
        /*001a*/ 	.short	(.L_5 - .L_4)
	.align		4
.L_4:
        /*001c*/ 	.word	index@(_Z17eulerCheckKernel2PiiPb)
        /*0020*/ 	.word	0x0000000c


	//----- nvinfo : EIATTR_FRAME_SIZE
	.align		4
.L_5:
        /*0024*/ 	.byte	0x04, 0x11
        /*0026*/ 	.short	(.L_7 - .L_6)
	.align		4
.L_6:
        /*0028*/ 	.word	index@(_Z17eulerCheckKernel2PiiPb)
        /*002c*/ 	.word	0x00000000


	//----- nvinfo : EIATTR_REGCOUNT
	.align		4
.L_7:
        /*0030*/ 	.byte	0x04, 0x2f
        /*0032*/ 	.short	(.L_9 - .L_8)
	.align		4
.L_8:
        /*0034*/ 	.word	index@(_Z17eulerCheckKernel3PiiPb)
        /*0038*/ 	.word	0x0000000c


	//----- nvinfo : EIATTR_FRAME_SIZE
	.align		4
.L_9:
        /*003c*/ 	.byte	0x04, 0x11
        /*003e*/ 	.short	(.L_11 - .L_10)
	.align		4
.L_10:
        /*0040*/ 	.word	index@(_Z17eulerCheckKernel3PiiPb)
        /*0044*/ 	.word	0x00000000


	//----- nvinfo : EIATTR_REGCOUNT
	.align		4
.L_11:
        /*0048*/ 	.byte	0x04, 0x2f
        /*004a*/ 	.short	(.L_13 - .L_12)
	.align		4
.L_12:
        /*004c*/ 	.word	index@(_Z17eulerCheckKernel4PiiPb)
        /*0050*/ 	.word	0x0000000c


	//----- nvinfo : EIATTR_FRAME_SIZE
	.align		4
.L_13:
        /*0054*/ 	.byte	0x04, 0x11
        /*0056*/ 	.short	(.L_15 - .L_14)
	.align		4
.L_14:
        /*0058*/ 	.word	index@(_Z17eulerCheckKernel4PiiPb)
        /*005c*/ 	.word	0x00000000


	//----- nvinfo : EIATTR_REGCOUNT
	.align		4
.L_15:
        /*0060*/ 	.byte	0x04, 0x2f
        /*0062*/ 	.short	(.L_17 - .L_16)
	.align		4
.L_16:
        /*0064*/ 	.word	index@(_Z18eulerCheckKernel40PiiPb)
        /*0068*/ 	.word	0x0000000c


	//----- nvinfo : EIATTR_FRAME_SIZE
	.align		4
.L_17:
        /*006c*/ 	.byte	0x04, 0x11
        /*006e*/ 	.short	(.L_19 - .L_18)
	.align		4
.L_18:
        /*0070*/ 	.word	index@(_Z18eulerCheckKernel40PiiPb)
        /*0074*/ 	.word	0x00000000


	//----- nvinfo : EIATTR_MIN_STACK_SIZE
	.align		4
.L_19:
        /*0078*/ 	.byte	0x04, 0x12
        /*007a*/ 	.short	(.L_21 - .L_20)
	.align		4
.L_20:
        /*007c*/ 	.word	index@(_Z18eulerCheckKernel40PiiPb)
        /*0080*/ 	.word	0x00000000


	//----- nvinfo : EIATTR_MIN_STACK_SIZE
	.align		4
.L_21:
        /*0084*/ 	.byte	0x04, 0x12
        /*0086*/ 	.short	(.L_23 - .L_22)
	.align		4
.L_22:
        /*0088*/ 	.word	index@(_Z17eulerCheckKernel4PiiPb)
        /*008c*/ 	.word	0x00000000


	//----- nvinfo : EIATTR_MIN_STACK_SIZE
	.align		4
.L_23:
        /*0090*/ 	.byte	0x04, 0x12
        /*0092*/ 	.short	(.L_25 - .L_24)
	.align		4
.L_24:
        /*0094*/ 	.word	index@(_Z17eulerCheckKernel3PiiPb)
        /*0098*/ 	.word	0x00000000


	//----- nvinfo : EIATTR_MIN_STACK_SIZE
	.align		4
.L_25:
        /*009c*/ 	.byte	0x04, 0x12
        /*009e*/ 	.short	(.L_27 - .L_26)
	.align		4
.L_26:
        /*00a0*/ 	.word	index@(_Z17eulerCheckKernel2PiiPb)
        /*00a4*/ 	.word	0x00000000


	//----- nvinfo : EIATTR_MIN_STACK_SIZE
	.align		4
.L_27:
        /*00a8*/ 	.byte	0x04, 0x12
        /*00aa*/ 	.short	(.L_29 - .L_28)
	.align		4
.L_28:
        /*00ac*/ 	.word	index@(_Z17eulerCheckKernel1PiiPb)
        /*00b0*/ 	.word	0x00000000
.L_29:


//--------------------- .nv.compat                --------------------------
	.section	.nv.compat,"",@"SHT_CUDA_COMPAT_INFO"
	.align	4
        /*0000*/ 	.byte	0x02, 0x09, 0x00, 0x00, 0x02, 0x02, 0x01, 0x00, 0x02, 0x05, 0x05, 0x00, 0x03, 0x07, 0x01, 0x01
        /*0010*/ 	.byte	0x02, 0x03, 0x00, 0x00, 0x02, 0x06, 0x01, 0x00, 0x04, 0x0b, 0x08, 0x00, 0x09, 0x00, 0x00, 0x00
        /*0020*/ 	.byte	0x00, 0x00, 0x00, 0x00


//--------------------- .nv.info._Z18eulerCheckKernel40PiiPb --------------------------
	.section	.nv.info._Z18eulerCheckKernel40PiiPb,"",@"SHT_CUDA_INFO"
	.sectionflags	@""
	.align	4


	//----- nvinfo : EIATTR_CUDA_API_VERSION
	.align		4
        /*0000*/ 	.byte	0x04, 0x37
        /*0002*/ 	.short	(.L_31 - .L_30)
.L_30:
        /*0004*/ 	.word	0x00000082


	//----- nvinfo : EIATTR_KPARAM_INFO
	.align		4
.L_31:
        /*0008*/ 	.byte	0x04, 0x17
        /*000a*/ 	.short	(.L_33 - .L_32)
.L_32:
        /*000c*/ 	.word	0x00000000
        /*0010*/ 	.short	0x0002
        /*0012*/ 	.short	0x0010
        /*0014*/ 	.byte	0x00, 0xf5, 0x21, 0x00


	//----- nvinfo : EIATTR_KPARAM_INFO
	.align		4
.L_33:
        /*0018*/ 	.byte	0x04, 0x17
        /*001a*/ 	.short	(.L_35 - .L_34)
.L_34:
        /*001c*/ 	.word	0x00000000
        /*0020*/ 	.short	0x0001
        /*0022*/ 	.short	0x0008
        /*0024*/ 	.byte	0x00, 0xf0, 0x11, 0x00


	//----- nvinfo : EIATTR_KPARAM_INFO
	.align		4
.L_35:
        /*0028*/ 	.byte	0x04, 0x17
        /*002a*/ 	.short	(.L_37 - .L_36)
.L_36:
        /*002c*/ 	.word	0x00000000
        /*0030*/ 	.short	0x0000
        /*0032*/ 	.short	0x0000
        /*0034*/ 	.byte	0x00, 0xf5, 0x21, 0x00


	//----- nvinfo : EIATTR_SPARSE_MMA_MASK
	.align		4
.L_37:
        /*0038*/ 	.byte	0x03, 0x50
        /*003a*/ 	.short	0x0000


	//----- nvinfo : EIATTR_MAXREG_COUNT
	.align		4
        /*003c*/ 	.byte	0x03, 0x1b
        /*003e*/ 	.short	0x00ff


	//----- nvinfo : EIATTR_MERCURY_ISA_VERSION
	.align		4
        /*0040*/ 	.byte	0x03, 0x5f
        /*0042*/ 	.short	0x0101


	//----- nvinfo : EIATTR_VRC_CTA_INIT_COUNT
	.align		4
        /*0044*/ 	.byte	0x02, 0x4a
	.zero		1
	.zero		1


	//----- nvinfo : EIATTR_EXIT_INSTR_OFFSETS
	.align		4
        /*0048*/ 	.byte	0x04, 0x1c
        /*004a*/ 	.short	(.L_39 - .L_38)


	//   ....[0]....
.L_38:
        /*004c*/ 	.word	0x00000070


	//   ....[1]....
        /*0050*/ 	.word	0x000000d0


	//   ....[2]....
        /*0054*/ 	.word	0x000002f0


	//----- nvinfo : EIATTR_CRS_STACK_SIZE
	.align		4
.L_39:
        /*0058*/ 	.byte	0x04, 0x1e
        /*005a*/ 	.short	(.L_41 - .L_40)
.L_40:
        /*005c*/ 	.word	0x00000000


	//----- nvinfo : EIATTR_CBANK_PARAM_SIZE
	.align		4
.L_41:
        /*0060*/ 	.byte	0x03, 0x19
        /*0062*/ 	.short	0x0018


	//----- nvinfo : EIATTR_PARAM_CBANK
	.align		4
        /*0064*/ 	.byte	0x04, 0x0a
        /*0066*/ 	.short	(.L_43 - .L_42)
	.align		4
.L_42:
        /*0068*/ 	.word	index@(.nv.constant0._Z18eulerCheckKernel40PiiPb)
        /*006c*/ 	.short	0x0380
        /*006e*/ 	.short	0x0018


	//----- nvinfo : EIATTR_SW_WAR
	.align		4
.L_43:
        /*0070*/ 	.byte	0x04, 0x36
        /*0072*/ 	.short	(.L_45 - .L_44)
.L_44:
        /*0074*/ 	.word	0x00000008
.L_45:


//--------------------- .nv.info._Z17eulerCheckKernel4PiiPb --------------------------
	.section	.nv.info._Z17eulerCheckKernel4PiiPb,"",@"SHT_CUDA_INFO"
	.sectionflags	@""
	.align	4


	//----- nvinfo : EIATTR_CUDA_API_VERSION
	.align		4
        /*0000*/ 	.byte	0x04, 0x37
        /*0002*/ 	.short	(.L_47 - .L_46)
.L_46:
        /*0004*/ 	.word	0x00000082


	//----- nvinfo : EIATTR_KPARAM_INFO
	.align		4
.L_47:
        /*0008*/ 	.byte	0x04, 0x17
        /*000a*/ 	.short	(.L_49 - .L_48)
.L_48:
        /*000c*/ 	.word	0x00000000
        /*0010*/ 	.short	0x0002
        /*0012*/ 	.short	0x0010
        /*0014*/ 	.byte	0x00, 0xf5, 0x21, 0x00


	//----- nvinfo : EIATTR_KPARAM_INFO
	.align		4
.L_49:
        /*0018*/ 	.byte	0x04, 0x17
        /*001a*/ 	.short	(.L_51 - .L_50)
.L_50:
        /*001c*/ 	.word	0x00000000
        /*0020*/ 	.short	0x0001
        /*0022*/ 	.short	0x0008
        /*0024*/ 	.byte	0x00, 0xf0, 0x11, 0x00


	//----- nvinfo : EIATTR_KPARAM_INFO
	.align		4
.L_51:
        /*0028*/ 	.byte	0x04, 0x17
        /*002a*/ 	.short	(.L_53 - .L_52)
.L_52:
        /*002c*/ 	.word	0x00000000
        /*0030*/ 	.short	0x0000
        /*0032*/ 	.short	0x0000
        /*0034*/ 	.byte	0x00, 0xf5, 0x21, 0x00


	//----- nvinfo : EIATTR_SPARSE_MMA_MASK
	.align		4
.L_53:
        /*0038*/ 	.byte	0x03, 0x50
        /*003a*/ 	.short	0x0000


	//----- nvinfo : EIATTR_MAXREG_COUNT
	.align		4
        /*003c*/ 	.byte	0x03, 0x1b
        /*003e*/ 	.short	0x00ff


	//----- nvinfo : EIATTR_MERCURY_ISA_VERSION
	.align		4
        /*0040*/ 	.byte	0x03, 0x5f
        /*0042*/ 	.short	0x0101


	//----- nvinfo : EIATTR_VRC_CTA_INIT_COUNT
	.align		4
        /*0044*/ 	.byte	0x02, 0x4a
	.zero		1
	.zero		1


	//----- nvinfo : EIATTR_EXIT_INSTR_OFFSETS
	.align		4
        /*0048*/ 	.byte	0x04, 0x1c
        /*004a*/ 	.short	(.L_55 - .L_54)


	//   ....[0]....
.L_54:
        /*004c*/ 	.word	0x00000070


	//   ....[1]....
        /*0050*/ 	.word	0x000000e0


	//   ....[2]....
        /*0054*/ 	.word	0x00000360


	//----- nvinfo : EIATTR_CRS_STACK_SIZE
	.align		4
.L_55:
        /*0058*/ 	.byte	0x04, 0x1e
        /*005a*/ 	.short	(.L_57 - .L_56)
.L_56:
        /*005c*/ 	.word	0x00000000


	//----- nvinfo : EIATTR_CBANK_PARAM_SIZE
	.align		4
.L_57:
        /*0060*/ 	.byte	0x03, 0x19
        /*0062*/ 	.short	0x0018


	//----- nvinfo : EIATTR_PARAM_CBANK
	.align		4
        /*0064*/ 	.byte	0x04, 0x0a
        /*0066*/ 	.short	(.L_59 - .L_58)
	.align		4
.L_58:
        /*0068*/ 	.word	index@(.nv.constant0._Z17eulerCheckKernel4PiiPb)
        /*006c*/ 	.short	0x0380
        /*006e*/ 	.short	0x0018


	//----- nvinfo : EIATTR_SW_WAR
	.align		4
.L_59:
        /*0070*/ 	.byte	0x04, 0x36
        /*0072*/ 	.short	(.L_61 - .L_60)
.L_60:
        /*0074*/ 	.word	0x00000008
.L_61:


//--------------------- .nv.info._Z17eulerCheckKernel3PiiPb --------------------------
	.section	.nv.info._Z17eulerCheckKernel3PiiPb,"",@"SHT_CUDA_INFO"
	.sectionflags	@""
	.align	4


	//----- nvinfo : EIATTR_CUDA_API_VERSION
	.align		4
        /*0000*/ 	.byte	0x04, 0x37
        /*0002*/ 	.short	(.L_63 - .L_62)
.L_62:
        /*0004*/ 	.word	0x00000082


	//----- nvinfo : EIATTR_KPARAM_INFO
	.align		4
.L_63:
        /*0008*/ 	.byte	0x04, 0x17
        /*000a*/ 	.short	(.L_65 - .L_64)
.L_64:
        /*000c*/ 	.word	0x00000000
        /*0010*/ 	.short	0x0002
        /*0012*/ 	.short	0x0010
        /*0014*/ 	.byte	0x00, 0xf5, 0x21, 0x00


	//----- nvinfo : EIATTR_KPARAM_INFO
	.align		4
.L_65:
        /*0018*/ 	.byte	0x04, 0x17
        /*001a*/ 	.short	(.L_67 - .L_66)
.L_66:
        /*001c*/ 	.word	0x00000000
        /*0020*/ 	.short	0x0001
        /*0022*/ 	.short	0x0008
        /*0024*/ 	.byte	0x00, 0xf0, 0x11, 0x00


	//----- nvinfo : EIATTR_KPARAM_INFO
	.align		4
.L_67:
        /*0028*/ 	.byte	0x04, 0x17
        /*002a*/ 	.short	(.L_69 - .L_68)
.L_68:
        /*002c*/ 	.word	0x00000000
        /*0030*/ 	.short	0x0000
        /*0032*/ 	.short	0x0000
        /*0034*/ 	.byte	0x00, 0xf5, 0x21, 0x00


	//----- nvinfo : EIATTR_SPARSE_MMA_MASK
	.align		4
.L_69:
        /*0038*/ 	.byte	0x03, 0x50
        /*003a*/ 	.short	0x0000


	//----- nvinfo : EIATTR_MAXREG_COUNT
	.align		4
        /*003c*/ 	.byte	0x03, 0x1b
        /*003e*/ 	.short	0x00ff


	//----- nvinfo : EIATTR_MERCURY_ISA_VERSION
	.align		4
        /*0040*/ 	.byte	0x03, 0x5f
        /*0042*/ 	.short	0x0101


	//----- nvinfo : EIATTR_VRC_CTA_INIT_COUNT
	.align		4
        /*0044*/ 	.byte	0x02, 0x4a
	.zero		1
	.zero		1


	//----- nvinfo : EIATTR_EXIT_INSTR_OFFSETS
	.align		4
        /*0048*/ 	.byte	0x04, 0x1c
        /*004a*/ 	.short	(.L_71 - .L_70)


	//   ....[0]....
.L_70:
        /*004c*/ 	.word	0x00000070


	//   ....[1]....
        /*0050*/ 	.word	0x000000d0


	//   ....[2]....
        /*0054*/ 	.word	0x000002f0


	//----- nvinfo : EIATTR_CRS_STACK_SIZE
	.align		4
.L_71:
        /*0058*/ 	.byte	0x04, 0x1e
        /*005a*/ 	.short	(.L_73 - .L_72)
.L_72:
        /*005c*/ 	.word	0x00000000


	//----- nvinfo : EIATTR_CBANK_PARAM_SIZE
	.align		4
.L_73:
        /*0060*/ 	.byte	0x03, 0x19
        /*0062*/ 	.short	0x0018


	//----- nvinfo : EIATTR_PARAM_CBANK
	.align		4
        /*0064*/ 	.byte	0x04, 0x0a
        /*0066*/ 	.short	(.L_75 - .L_74)
	.align		4
.L_74:
        /*0068*/ 	.word	index@(.nv.constant0._Z17eulerCheckKernel3PiiPb)
        /*006c*/ 	.short	0x0380
        /*006e*/ 	.short	0x0018


	//----- nvinfo : EIATTR_SW_WAR
	.align		4
.L_75:
        /*0070*/ 	.byte	0x04, 0x36
        /*0072*/ 	.short	(.L_77 - .L_76)
.L_76:
        /*0074*/ 	.word	0x00000008
.L_77:


//--------------------- .nv.info._Z17eulerCheckKernel2PiiPb --------------------------
	.section	.nv.info._Z17eulerCheckKernel2PiiPb,"",@"SHT_CUDA_INFO"
	.sectionflags	@""
	.align	4


	//----- nvinfo : EIATTR_CUDA_API_VERSION
	.align		4
        /*0000*/ 	.byte	0x04, 0x37
        /*0002*/ 	.short	(.L_79 - .L_78)
.L_78:
        /*0004*/ 	.word	0x00000082


	//----- nvinfo : EIATTR_KPARAM_INFO
	.align		4
.L_79:
        /*0008*/ 	.byte	0x04, 0x17
        /*000a*/ 	.short	(.L_81 - .L_80)
.L_80:
        /*000c*/ 	.word	0x00000000
        /*0010*/ 	.short	0x0002
        /*0012*/ 	.short	0x0010
        /*0014*/ 	.byte	0x00, 0xf5, 0x21, 0x00


	//----- nvinfo : EIATTR_KPARAM_INFO
	.align		4
.L_81:
        /*0018*/ 	.byte	0x04, 0x17
        /*001a*/ 	.short	(.L_83 - .L_82)
.L_82:
        /*001c*/ 	.word	0x00000000
        /*0020*/ 	.short	0x0001
        /*0022*/ 	.short	0x0008
        /*0024*/ 	.byte	0x00, 0xf0, 0x11, 0x00


	//----- nvinfo : EIATTR_KPARAM_INFO
	.align		4
.L_83:
        /*0028*/ 	.byte	0x04, 0x17
        /*002a*/ 	.short	(.L_85 - .L_84)
.L_84:
        /*002c*/ 	.word	0x00000000
        /*0030*/ 	.short	0x0000
        /*0032*/ 	.short	0x0000
        /*0034*/ 	.byte	0x00, 0xf5, 0x21, 0x00


	//----- nvinfo : EIATTR_SPARSE_MMA_MASK
	.align		4
.L_85:
        /*0038*/ 	.byte	0x03, 0x50
        /*003a*/ 	.short	0x0000


	//----- nvinfo : EIATTR_MAXREG_COUNT
	.align		4
        /*003c*/ 	.byte	0x03, 0x1b
        /*003e*/ 	.short	0x00ff


	//----- nvinfo : EIATTR_MERCURY_ISA_VERSION
	.align		4
        /*0040*/ 	.byte	0x03, 0x5f
        /*0042*/ 	.short	0x0101


	//----- nvinfo : EIATTR_VRC_CTA_INIT_COUNT
	.align		4
        /*0044*/ 	.byte	0x02, 0x4a
	.zero		1
	.zero		1


	//----- nvinfo : EIATTR_EXIT_INSTR_OFFSETS
	.align		4
        /*0048*/ 	.byte	0x04, 0x1c
        /*004a*/ 	.short	(.L_87 - .L_86)


	//   ....[0]....
.L_86:
        /*004c*/ 	.word	0x00000070


	//   ....[1]....
        /*0050*/ 	.word	0x000000f0


	//   ....[2]....
        /*0054*/ 	.word	0x00000370


	//----- nvinfo : EIATTR_CRS_STACK_SIZE
	.align		4
.L_87:
        /*0058*/ 	.byte	0x04, 0x1e
        /*005a*/ 	.short	(.L_89 - .L_88)
.L_88:
        /*005c*/ 	.word	0x00000000


	//----- nvinfo : EIATTR_CBANK_PARAM_SIZE
	.align		4
.L_89:
        /*0060*/ 	.byte	0x03, 0x19
        /*0062*/ 	.short	0x0018


	//----- nvinfo : EIATTR_PARAM_CBANK
	.align		4
        /*0064*/ 	.byte	0x04, 0x0a
        /*0066*/ 	.short	(.L_91 - .L_90)
	.align		4
.L_90:
        /*0068*/ 	.word	index@(.nv.constant0._Z17eulerCheckKernel2PiiPb)
        /*006c*/ 	.short	0x0380
        /*006e*/ 	.short	0x0018


	//----- nvinfo : EIATTR_SW_WAR
	.align		4
.L_91:
        /*0070*/ 	.byte	0x04, 0x36
        /*0072*/ 	.short	(.L_93 - .L_92)
.L_92:
        /*0074*/ 	.word	0x00000008
.L_93:


//--------------------- .nv.info._Z17eulerCheckKernel1PiiPb --------------------------
	.section	.nv.info._Z17eulerCheckKernel1PiiPb,"",@"SHT_CUDA_INFO"
	.sectionflags	@""
	.align	4


	//----- nvinfo : EIATTR_CUDA_API_VERSION
	.align		4
        /*0000*/ 	.byte	0x04, 0x37
        /*0002*/ 	.short	(.L_95 - .L_94)
.L_94:
        /*0004*/ 	.word	0x00000082


	//----- nvinfo : EIATTR_KPARAM_INFO
	.align		4
.L_95:
        /*0008*/ 	.byte	0x04, 0x17
        /*000a*/ 	.short	(.L_97 - .L_96)
.L_96:
        /*000c*/ 	.word	0x00000000
        /*0010*/ 	.short	0x0002
        /*0012*/ 	.short	0x0010
        /*0014*/ 	.byte	0x00, 0xf5, 0x21, 0x00


	//----- nvinfo : EIATTR_KPARAM_INFO
	.align		4
.L_97:
        /*0018*/ 	.byte	0x04, 0x17
        /*001a*/ 	.short	(.L_99 - .L_98)
.L_98:
        /*001c*/ 	.word	0x00000000
        /*0020*/ 	.short	0x0001
        /*0022*/ 	.short	0x0008
        /*0024*/ 	.byte	0x00, 0xf0, 0x11, 0x00


	//----- nvinfo : EIATTR_KPARAM_INFO
	.align		4
.L_99:
        /*0028*/ 	.byte	0x04, 0x17
        /*002a*/ 	.short	(.L_101 - .L_100)
.L_100:
        /*002c*/ 	.word	0x00000000
        /*0030*/ 	.short	0x0000
        /*0032*/ 	.short	0x0000
        /*0034*/ 	.byte	0x00, 0xf5, 0x21, 0x00


	//----- nvinfo : EIATTR_SPARSE_MMA_MASK
	.align		4
.L_101:
        /*0038*/ 	.byte	0x03, 0x50
        /*003a*/ 	.short	0x0000


	//----- nvinfo : EIATTR_MAXREG_COUNT
	.align		4
        /*003c*/ 	.byte	0x03, 0x1b
        /*003e*/ 	.short	0x00ff


	//----- nvinfo : EIATTR_MERCURY_ISA_VERSION
	.align		4
        /*0040*/ 	.byte	0x03, 0x5f
        /*0042*/ 	.short	0x0101


	//----- nvinfo : EIATTR_VRC_CTA_INIT_COUNT
	.align		4
        /*0044*/ 	.byte	0x02, 0x4a
	.zero		1
	.zero		1


	//----- nvinfo : EIATTR_EXIT_INSTR_OFFSETS
	.align		4
        /*0048*/ 	.byte	0x04, 0x1c
        /*004a*/ 	.short	(.L_103 - .L_102)


	//   ....[0]....
.L_102:
        /*004c*/ 	.word	0x00000070


	//   ....[1]....
        /*0050*/ 	.word	0x00000330


	//----- nvinfo : EIATTR_CRS_STACK_SIZE
	.align		4
.L_103:
        /*0054*/ 	.byte	0x04, 0x1e
        /*0056*/ 	.short	(.L_105 - .L_104)
.L_104:
        /*0058*/ 	.word	0x00000000


	//----- nvinfo : EIATTR_CBANK_PARAM_SIZE
	.align		4
.L_105:
        /*005c*/ 	.byte	0x03, 0x19
        /*005e*/ 	.short	0x0018


	//----- nvinfo : EIATTR_PARAM_CBANK
	.align		4
        /*0060*/ 	.byte	0x04, 0x0a
        /*0062*/ 	.short	(.L_107 - .L_106)
	.align		4
.L_106:
        /*0064*/ 	.word	index@(.nv.constant0._Z17eulerCheckKernel1PiiPb)
        /*0068*/ 	.short	0x0380
        /*006a*/ 	.short	0x0018


	//----- nvinfo : EIATTR_SW_WAR
	.align		4
.L_107:
        /*006c*/ 	.byte	0x04, 0x36
        /*006e*/ 	.short	(.L_109 - .L_108)
.L_108:
        /*0070*/ 	.word	0x00000008
.L_109:


//--------------------- .nv.callgraph             --------------------------
	.section	.nv.callgraph,"",@"SHT_CUDA_CALLGRAPH"
	.align	4
	.sectionentsize	8
	.align		4
        /*0000*/ 	.word	0x00000000
	.align		4
        /*0004*/ 	.word	0xffffffff
	.align		4
        /*0008*/ 	.word	0x00000000
	.align		4
        /*000c*/ 	.word	0xfffffffe
	.align		4
        /*0010*/ 	.word	0x00000000
	.align		4
        /*0014*/ 	.word	0xfffffffd
	.align		4
        /*0018*/ 	.word	0x00000000
	.align		4
        /*001c*/ 	.word	0xfffffffc


//--------------------- .text._Z18eulerCheckKernel40PiiPb --------------------------
	.section	.text._Z18eulerCheckKernel40PiiPb,"ax",@progbits
	.align	128
        .global         _Z18eulerCheckKernel40PiiPb
        .type           _Z18eulerCheckKernel40PiiPb,@function
        .size           _Z18eulerCheckKernel40PiiPb,(.L_x_20 - _Z18eulerCheckKernel40PiiPb)
        .other          _Z18eulerCheckKernel40PiiPb,@"STO_CUDA_ENTRY STV_DEFAULT"
_Z18eulerCheckKernel40PiiPb:
.text._Z18eulerCheckKernel40PiiPb:
[----:B------:R-:W-:Y:S01]  /*0000*/  LDC R1, c[0x0][0x37c] ;  /* 0x0000df00ff017b82 */ /* 0x000fe20000000800 */
[----:B------:R-:W0:Y:S07]  /*0010*/  S2R R0, SR_TID.X ;  /* 0x0000000000007919 */ /* 0x000e2e0000002100 */
[----:B------:R-:W0:Y:S01]  /*0020*/  S2UR UR4, SR_CTAID.X ;  /* 0x00000000000479c3 */ /* 0x000e220000002500 */
[----:B------:R-:W1:Y:S07]  /*0030*/  LDCU UR5, c[0x0][0x388] ;  /* 0x00007100ff0577ac */ /* 0x000e6e0008000800 */
[----:B------:R-:W0:Y:S02]  /*0040*/  LDC R5, c[0x0][0x360] ;  /* 0x0000d800ff057b82 */ /* 0x000e240000000800 */
[----:B0-----:R-:W-:-:S05]  /*0050*/  IMAD R5, R5, UR4, R0 ;  /* 0x0000000405057c24 */ /* 0x001fca000f8e0200 */
[----:B-1----:R-:W-:-:S13]  /*0060*/  ISETP.GE.AND P0, PT, R5, UR5, PT ;  /* 0x0000000505007c0c */ /* 0x002fda000bf06270 */
[----:B------:R-:W-:Y:S05]  /*0070*/  @P0 EXIT ;  /* 0x000000000000094d */ /* 0x000fea0003800000 */
[----:B------:R-:W0:Y:S01]  /*0080*/  LDC.64 R2, c[0x0][0x380] ;  /* 0x0000e000ff027b82 */ /* 0x000e220000000a00 */
[----:B------:R-:W1:Y:S01]  /*0090*/  LDCU.64 UR4, c[0x0][0x358] ;  /* 0x00006b00ff0477ac */ /* 0x000e620008000a00 */
[----:B0-----:R-:W-:-:S05]  /*00a0*/  IMAD.WIDE R2, R5, 0x4, R2 ;  /* 0x0000000405027825 */ /* 0x001fca00078e0202 */
[----:B-1----:R-:W2:Y:S02]  /*00b0*/  LDG.E R0, desc[UR4][R2.64] ;  /* 0x0000000402007981 */ /* 0x002ea4000c1e1900 */
[----:B--2---:R-:W-:-:S13]  /*00c0*/  ISETP.GE.AND P0, PT, R0, 0x65, PT ;  /* 0x000000650000780c */ /* 0x004fda0003f06270 */
[----:B------:R-:W-:Y:S05]  /*00d0*/  @!P0 EXIT ;  /* 0x000000000000894d */ /* 0x000fea0003800000 */
[----:B------:R-:W-:Y:S01]  /*00e0*/  BSSY.RECONVERGENT B0, `(.L_x_0) ;  /* 0x000001c000007945 */ /* 0x000fe20003800200 */
[----:B------:R-:W-:-:S07]  /*00f0*/  IMAD.MOV.U32 R7, RZ, RZ, 0x2 ;  /* 0x00000002ff077424 */ /* 0x000fce00078e00ff */
.L_x_2:
[----:B------:R-:W0:Y:S01]  /*0100*/  I2F.U32.RP R4, R7 ;  /* 0x0000000700047306 */ /* 0x000e220000209000 */
[----:B------:R-:W-:-:S07]  /*0110*/  ISETP.NE.U32.AND P1, PT, R7, RZ, PT ;  /* 0x000000ff0700720c */ /* 0x000fce0003f25070 */
[----:B0-----:R-:W0:Y:S02]  /*0120*/  MUFU.RCP R4, R4 ;  /* 0x0000000400047308 */ /* 0x001e240000001000 */
[----:B0-----:R-:W-:Y:S01]  /*0130*/  VIADD R2, R4, 0xffffffe ;  /* 0x0ffffffe04027836 */ /* 0x001fe20000000000 */
[----:B------:R-:W-:-:S05]  /*0140*/  PRMT R4, RZ, 0x7610, R4 ;  /* 0x00007610ff047816 */ /* 0x000fca0000000004 */
[----:B------:R0:W1:Y:S02]  /*0150*/  F2I.FTZ.U32.TRUNC.NTZ R3, R2 ;  /* 0x0000000200037305 */ /* 0x000064000021f000 */
[----:B0-----:R-:W-:Y:S01]  /*0160*/  IMAD.MOV.U32 R2, RZ, RZ, RZ ;  /* 0x000000ffff027224 */ /* 0x001fe200078e00ff */
[----:B-1----:R-:W-:-:S05]  /*0170*/  IADD3 R6, PT, PT, RZ, -R3, RZ ;  /* 0x80000003ff067210 */ /* 0x002fca0007ffe0ff */
[----:B------:R-:W-:-:S04]  /*0180*/  IMAD R9, R6, R7, RZ ;  /* 0x0000000706097224 */ /* 0x000fc800078e02ff */
[----:B------:R-:W-:-:S06]  /*0190*/  IMAD.HI.U32 R3, R3, R9, R2 ;  /* 0x0000000903037227 */ /* 0x000fcc00078e0002 */
[----:B------:R-:W-:-:S04]  /*01a0*/  IMAD.HI.U32 R3, R3, R0, RZ ;  /* 0x0000000003037227 */ /* 0x000fc800078e00ff */
[----:B------:R-:W-:-:S04]  /*01b0*/  IMAD.MOV R3, RZ, RZ, -R3 ;  /* 0x000000ffff037224 */ /* 0x000fc800078e0a03 */
[----:B------:R-:W-:-:S05]  /*01c0*/  IMAD R6, R7, R3, R0 ;  /* 0x0000000307067224 */ /* 0x000fca00078e0200 */
[----:B------:R-:W-:-:S13]  /*01d0*/  ISETP.GE.U32.AND P0, PT, R6, R7, PT ;  /* 0x000000070600720c */ /* 0x000fda0003f06070 */
[----:B------:R-:W-:-:S04]  /*01e0*/  @P0 IADD3 R6, PT, PT, R6, -R7, RZ ;  /* 0x8000000706060210 */ /* 0x000fc80007ffe0ff */
[----:B------:R-:W-:-:S13]  /*01f0*/  ISETP.GE.U32.AND P0, PT, R6, R7, PT ;  /* 0x000000070600720c */ /* 0x000fda0003f06070 */
[----:B------:R-:W-:Y:S01]  /*0200*/  @P0 IMAD.IADD R6, R6, 0x1, -R7 ;  /* 0x0000000106060824 */ /* 0x000fe200078e0a07 */
[----:B------:R-:W-:-:S04]  /*0210*/  @!P1 LOP3.LUT R6, RZ, R7, RZ, 0x33, !PT ;  /* 0x00000007ff069212 */ /* 0x000fc800078e33ff */
[----:B------:R-:W-:-:S13]  /*0220*/  ISETP.NE.AND P0, PT, R6, RZ, PT ;  /* 0x000000ff0600720c */ /* 0x000fda0003f05270 */
[----:B------:R-:W-:Y:S05]  /*0230*/  @!P0 BRA `(.L_x_1) ;  /* 0x0000000000188947 */ /* 0x000fea0003800000 */
[C---:B------:R-:W-:Y:S01]  /*0240*/  IMAD R2, R7.reuse, R7, R7 ;  /* 0x0000000707027224 */ /* 0x040fe200078e0207 */
[----:B------:R-:W-:-:S05]  /*0250*/  IADD3 R7, PT, PT, R7, 0x1, RZ ;  /* 0x0000000107077810 */ /* 0x000fca0007ffe0ff */
[----:B------:R-:W-:-:S05]  /*0260*/  IMAD.IADD R3, R7, 0x1, R2 ;  /* 0x0000000107037824 */ /* 0x000fca00078e0202 */
[----:B------:R-:W-:-:S13]  /*0270*/  ISETP.GT.AND P0, PT, R3, R0, PT ;  /* 0x000000000300720c */ /* 0x000fda0003f04270 */
[----:B------:R-:W-:Y:S05]  /*0280*/  @!P0 BRA `(.L_x_2) ;  /* 0xfffffffc009c8947 */ /* 0x000fea000383ffff */
[----:B------:R-:W-:-:S07]  /*0290*/  HFMA2 R4, -RZ, RZ, 0, 5.9604644775390625e-08 ;  /* 0x00000001ff047431 */ /* 0x000fce00000001ff */
.L_x_1:
[----:B------:R-:W-:Y:S05]  /*02a0*/  BSYNC.RECONVERGENT B0 ;  /* 0x0000000000007941 */ /* 0x000fea0003800200 */
.L_x_0:
[----:B------:R-:W0:Y:S02]  /*02b0*/  LDCU.64 UR6, c[0x0][0x390] ;  /* 0x00007200ff0677ac */ /* 0x000e240008000a00 */
[----:B0-----:R-:W-:-:S04]  /*02c0*/  IADD3 R2, P0, PT, R5, UR6, RZ ;  /* 0x0000000605027c10 */ /* 0x001fc8000ff1e0ff */
[----:B------:R-:W-:-:S05]  /*02d0*/  LEA.HI.X.SX32 R3, R5, UR7, 0x1, P0 ;  /* 0x0000000705037c11 */ /* 0x000fca00080f0eff */
[----:B------:R-:W-:Y:S01]  /*02e0*/  STG.E.U8 desc[UR4][R2.64], R4 ;  /* 0x0000000402007986 */ /* 0x000fe2000c101104 */
[----:B------:R-:W-:Y:S05]  /*02f0*/  EXIT ;  /* 0x000000000000794d */ /* 0x000fea0003800000 */
.L_x_3:
[----:B------:R-:W-:-:S00]  /*0300*/  BRA `(.L_x_3) ;  /* 0xfffffffc00fc7947 */ /* 0x000fc0000383ffff */
[----:B------:R-:W-:-:S00]  /*0310*/  NOP ;  /* 0x0000000000007918 */ /* 0x000fc00000000000 */
        /* <DEDUP_REMOVED lines=14> */
.L_x_20:


//--------------------- .text._Z17eulerCheckKernel4PiiPb --------------------------
	.section	.text._Z17eulerCheckKernel4PiiPb,"ax",@progbits
	.align	128
        .global         _Z17eulerCheckKernel4PiiPb
        .type           _Z17eulerCheckKernel4PiiPb,@function
        .size           _Z17eulerCheckKernel4PiiPb,(.L_x_21 - _Z17eulerCheckKernel4PiiPb)
        .other          _Z17eulerCheckKernel4PiiPb,@"STO_CUDA_ENTRY STV_DEFAULT"
_Z17eulerCheckKernel4PiiPb:
.text._Z17eulerCheckKernel4PiiPb:
        /* <DEDUP_REMOVED lines=12> */
[----:B--2---:R-:W-:-:S04]  /*00c0*/  LOP3.LUT R4, R0, 0x1, RZ, 0xc0, !PT ;  /* 0x0000000100047812 */ /* 0x004fc800078ec0ff */
[----:B------:R-:W-:-:S13]  /*00d0*/  ISETP.NE.U32.AND P0, PT, R4, 0x1, PT ;  /* 0x000000010400780c */ /* 0x000fda0003f05070 */
[----:B------:R-:W-:Y:S05]  /*00e0*/  @P0 EXIT ;  /* 0x000000000000094d */ /* 0x000fea0003800000 */
[----:B------:R-:W-:Y:S01]  /*00f0*/  ISETP.GE.AND P0, PT, R0, 0x2, PT ;  /* 0x000000020000780c */ /* 0x000fe20003f06270 */
[----:B------:R-:W-:Y:S01]  /*0100*/  BSSY.RECONVERGENT B0, `(.L_x_4) ;  /* 0x0000021000007945 */ /* 0x000fe20003800200 */
[----:B------:R-:W-:-:S11]  /*0110*/  PRMT R4, RZ, 0x7610, R4 ;  /* 0x00007610ff047816 */ /* 0x000fd60000000004 */
[----:B------:R-:W-:Y:S05]  /*0120*/  @!P0 BRA `(.L_x_5) ;  /* 0x0000000000788947 */ /* 0x000fea0003800000 */
[----:B------:R-:W-:Y:S01]  /*0130*/  ISETP.GE.U32.AND P0, PT, R0, 0x4, PT ;  /* 0x000000040000780c */ /* 0x000fe20003f06070 */
[----:B------:R-:W-:-:S12]  /*0140*/  IMAD.MOV.U32 R4, RZ, RZ, 0x1 ;  /* 0x00000001ff047424 */ /* 0x000fd800078e00ff */
[----:B------:R-:W-:Y:S05]  /*0150*/  @!P0 BRA `(.L_x_5) ;  /* 0x00000000006c8947 */ /* 0x000fea0003800000 */
[----:B------:R-:W-:-:S07]  /*0160*/  IMAD.MOV.U32 R7, RZ, RZ, 0x2 ;  /* 0x00000002ff077424 */ /* 0x000fce00078e00ff */
.L_x_6:
        /* <DEDUP_REMOVED lines=20> */
[C---:B------:R-:W-:Y:S02]  /*02b0*/  IMAD R2, R7.reuse, R7, R7 ;  /* 0x0000000707027224 */ /* 0x040fe400078e0207 */
[----:B------:R-:W-:-:S05]  /*02c0*/  VIADD R7, R7, 0x1 ;  /* 0x0000000107077836 */ /* 0x000fca0000000000 */
[----:B------:R-:W-:-:S04]  /*02d0*/  IADD3 R3, PT, PT, R7, R2, RZ ;  /* 0x0000000207037210 */ /* 0x000fc80007ffe0ff */
[----:B------:R-:W-:-:S13]  /*02e0*/  ISETP.GT.AND P0, PT, R3, R0, PT ;  /* 0x000000000300720c */ /* 0x000fda0003f04270 */
[----:B------:R-:W-:Y:S05]  /*02f0*/  @!P0 BRA `(.L_x_6) ;  /* 0xfffffffc009c8947 */ /* 0x000fea000383ffff */
[----:B------:R-:W-:-:S07]  /*0300*/  IMAD.MOV.U32 R4, RZ, RZ, 0x1 ;  /* 0x00000001ff047424 */ /* 0x000fce00078e00ff */
.L_x_5:
[----:B------:R-:W-:Y:S05]  /*0310*/  BSYNC.RECONVERGENT B0 ;  /* 0x0000000000007941 */ /* 0x000fea0003800200 */
.L_x_4:
[----:B------:R-:W0:Y:S02]  /*0320*/  LDCU.64 UR6, c[0x0][0x390] ;  /* 0x00007200ff0677ac */ /* 0x000e240008000a00 */
[----:B0-----:R-:W-:-:S04]  /*0330*/  IADD3 R2, P0, PT, R5, UR6, RZ ;  /* 0x0000000605027c10 */ /* 0x001fc8000ff1e0ff */
[----:B------:R-:W-:-:S05]  /*0340*/  LEA.HI.X.SX32 R3, R5, UR7, 0x1, P0 ;  /* 0x0000000705037c11 */ /* 0x000fca00080f0eff */
[----:B------:R-:W-:Y:S01]  /*0350*/  STG.E.U8 desc[UR4][R2.64], R4 ;  /* 0x0000000402007986 */ /* 0x000fe2000c101104 */
[----:B------:R-:W-:Y:S05]  /*0360*/  EXIT ;  /* 0x000000000000794d */ /* 0x000fea0003800000 */
.L_x_7:
        /* <DEDUP_REMOVED lines=9> */
.L_x_21:


//--------------------- .text._Z17eulerCheckKernel3PiiPb --------------------------
	.section	.text._Z17eulerCheckKernel3PiiPb,"ax",@progbits
	.align	128
        .global         _Z17eulerCheckKernel3PiiPb
        .type           _Z17eulerCheckKernel3PiiPb,@function
        .size           _Z17eulerCheckKernel3PiiPb,(.L_x_22 - _Z17eulerCheckKernel3PiiPb)
        .other          _Z17eulerCheckKernel3PiiPb,@"STO_CUDA_ENTRY STV_DEFAULT"
_Z17eulerCheckKernel3PiiPb:
.text._Z17eulerCheckKernel3PiiPb:
        /* <DEDUP_REMOVED lines=16> */
.L_x_10:
        /* <DEDUP_REMOVED lines=26> */
.L_x_9:
[----:B------:R-:W-:Y:S05]  /*02a0*/  BSYNC.RECONVERGENT B0 ;  /* 0x0000000000007941 */ /* 0x000fea0003800200 */
.L_x_8:
[----:B------:R-:W0:Y:S02]  /*02b0*/  LDCU.64 UR6, c[0x0][0x390] ;  /* 0x00007200ff0677ac */ /* 0x000e240008000a00 */
[----:B0-----:R-:W-:-:S04]  /*02c0*/  IADD3 R2, P0, PT, R5, UR6, RZ ;  /* 0x0000000605027c10 */ /* 0x001fc8000ff1e0ff */
[----:B------:R-:W-:-:S05]  /*02d0*/  LEA.HI.X.SX32 R3, R5, UR7, 0x1, P0 ;  /* 0x0000000705037c11 */ /* 0x000fca00080f0eff */
[----:B------:R-:W-:Y:S01]  /*02e0*/  STG.E.U8 desc[UR4][R2.64], R4 ;  /* 0x0000000402007986 */ /* 0x000fe2000c101104 */
[----:B------:R-:W-:Y:S05]  /*02f0*/  EXIT ;  /* 0x000000000000794d */ /* 0x000fea0003800000 */
.L_x_11:
        /* <DEDUP_REMOVED lines=16> */
.L_x_22:


//--------------------- .text._Z17eulerCheckKernel2PiiPb --------------------------
	.section	.text._Z17eulerCheckKernel2PiiPb,"ax",@progbits
	.align	128
        .global         _Z17eulerCheckKernel2PiiPb
        .type           _Z17eulerCheckKernel2PiiPb,@function
        .size           _Z17eulerCheckKernel2PiiPb,(.L_x_23 - _Z17eulerCheckKernel2PiiPb)
        .other          _Z17eulerCheckKernel2PiiPb,@"STO_CUDA_ENTRY STV_DEFAULT"
_Z17eulerCheckKernel2PiiPb:
.text._Z17eulerCheckKernel2PiiPb:
        /* <DEDUP_REMOVED lines=11> */
[----:B-1----:R-:W2:Y:S01]  /*00b0*/  LDG.E R0, desc[UR4][R2.64] ;  /* 0x0000000402007981 */ /* 0x002ea2000c1e1900 */
[----:B------:R-:W-:-:S04]  /*00c0*/  IMAD.MOV.U32 R7, RZ, RZ, -0x55555555 ;  /* 0xaaaaaaabff077424 */ /* 0x000fc800078e00ff */
[----:B--2---:R-:W-:-:S05]  /*00d0*/  IMAD R4, R0, R7, 0x2aaaaaaa ;  /* 0x2aaaaaaa00047424 */ /* 0x004fca00078e0207 */
[----:B------:R-:W-:-:S13]  /*00e0*/  ISETP.GE.U32.AND P0, PT, R4, 0x55555555, PT ;  /* 0x555555550400780c */ /* 0x000fda0003f06070 */
[----:B------:R-:W-:Y:S05]  /*00f0*/  @!P0 EXIT ;  /* 0x000000000000894d */ /* 0x000fea0003800000 */
        /* <DEDUP_REMOVED lines=8> */
.L_x_14:
[----:B------:R-:W0:Y:S01]  /*0180*/  I2F.U32.RP R4, R7 ;  /* 0x0000000700047306 */ /* 0x000e220000209000 */
[----:B------:R-:W-:-:S07]  /*0190*/  ISETP.NE.U32.AND P1, PT, R7, RZ, PT ;  /* 0x000000ff0700720c */ /* 0x000fce0003f25070 */
[----:B0-----:R-:W0:Y:S02]  /*01a0*/  MUFU.RCP R4, R4 ;  /* 0x0000000400047308 */ /* 0x001e240000001000 */
[----:B0-----:R-:W-:Y:S02]  /*01b0*/  IADD3 R2, PT, PT, R4, 0xffffffe, RZ ;  /* 0x0ffffffe04027810 */ /* 0x001fe40007ffe0ff */
[----:B------:R-:W-:-:S04]  /*01c0*/  PRMT R4, RZ, 0x7610, R4 ;  /* 0x00007610ff047816 */ /* 0x000fc80000000004 */
[----:B------:R0:W1:Y:S02]  /*01d0*/  F2I.FTZ.U32.TRUNC.NTZ R3, R2 ;  /* 0x0000000200037305 */ /* 0x000064000021f000 */
[----:B0-----:R-:W-:Y:S02]  /*01e0*/  IMAD.MOV.U32 R2, RZ, RZ, RZ ;  /* 0x000000ffff027224 */ /* 0x001fe400078e00ff */
[----:B-1----:R-:W-:-:S04]  /*01f0*/  IMAD.MOV R6, RZ, RZ, -R3 ;  /* 0x000000ffff067224 */ /* 0x002fc800078e0a03 */
[----:B------:R-:W-:-:S04]  /*0200*/  IMAD R9, R6, R7, RZ ;  /* 0x0000000706097224 */ /* 0x000fc800078e02ff */
[----:B------:R-:W-:-:S06]  /*0210*/  IMAD.HI.U32 R3, R3, R9, R2 ;  /* 0x0000000903037227 */ /* 0x000fcc00078e0002 */
[----:B------:R-:W-:-:S05]  /*0220*/  IMAD.HI.U32 R3, R3, R0, RZ ;  /* 0x0000000003037227 */ /* 0x000fca00078e00ff */
[----:B------:R-:W-:-:S05]  /*0230*/  IADD3 R3, PT, PT, -R3, RZ, RZ ;  /* 0x000000ff03037210 */ /* 0x000fca0007ffe1ff */
[----:B------:R-:W-:-:S05]  /*0240*/  IMAD R6, R7, R3, R0 ;  /* 0x0000000307067224 */ /* 0x000fca00078e0200 */
[----:B------:R-:W-:-:S13]  /*0250*/  ISETP.GE.U32.AND P0, PT, R6, R7, PT ;  /* 0x000000070600720c */ /* 0x000fda0003f06070 */
[----:B------:R-:W-:-:S05]  /*0260*/  @P0 IMAD.IADD R6, R6, 0x1, -R7 ;  /* 0x0000000106060824 */ /* 0x000fca00078e0a07 */
        /* <DEDUP_REMOVED lines=11> */
.L_x_13:
[----:B------:R-:W-:Y:S05]  /*0320*/  BSYNC.RECONVERGENT B0 ;  /* 0x0000000000007941 */ /* 0x000fea0003800200 */
.L_x_12:
[----:B------:R-:W0:Y:S02]  /*0330*/  LDCU.64 UR6, c[0x0][0x390] ;  /* 0x00007200ff0677ac */ /* 0x000e240008000a00 */
[----:B0-----:R-:W-:-:S04]  /*0340*/  IADD3 R2, P0, PT, R5, UR6, RZ ;  /* 0x0000000605027c10 */ /* 0x001fc8000ff1e0ff */
[----:B------:R-:W-:-:S05]  /*0350*/  LEA.HI.X.SX32 R3, R5, UR7, 0x1, P0 ;  /* 0x0000000705037c11 */ /* 0x000fca00080f0eff */
[----:B------:R-:W-:Y:S01]  /*0360*/  STG.E.U8 desc[UR4][R2.64], R4 ;  /* 0x0000000402007986 */ /* 0x000fe2000c101104 */
[----:B------:R-:W-:Y:S05]  /*0370*/  EXIT ;  /* 0x000000000000794d */ /* 0x000fea0003800000 */
.L_x_15:
        /* <DEDUP_REMOVED lines=16> */
.L_x_23:


//--------------------- .text._Z17eulerCheckKernel1PiiPb --------------------------
	.section	.text._Z17eulerCheckKernel1PiiPb,"ax",@progbits
	.align	128
        .global         _Z17eulerCheckKernel1PiiPb
        .type           _Z17eulerCheckKernel1PiiPb,@function
        .size           _Z17eulerCheckKernel1PiiPb,(.L_x_24 - _Z17eulerCheckKernel1PiiPb)
        .other          _Z17eulerCheckKernel1PiiPb,@"STO_CUDA_ENTRY STV_DEFAULT"
_Z17eulerCheckKernel1PiiPb:
.text._Z17eulerCheckKernel1PiiPb:
        /* <DEDUP_REMOVED lines=12> */
[----:B------:R-:W-:Y:S01]  /*00c0*/  BSSY.RECONVERGENT B0, `(.L_x_16) ;  /* 0x0000022000007945 */ /* 0x000fe20003800200 */
[----:B------:R-:W-:Y:S02]  /*00d0*/  PRMT R4, RZ, 0x7610, R4 ;  /* 0x00007610ff047816 */ /* 0x000fe40000000004 */
[----:B--2---:R-:W-:-:S13]  /*00e0*/  ISETP.GE.AND P0, PT, R0, 0x2, PT ;  /* 0x000000020000780c */ /* 0x004fda0003f06270 */
[----:B------:R-:W-:Y:S05]  /*00f0*/  @!P0 BRA `(.L_x_17) ;  /* 0x0000000000788947 */ /* 0x000fea0003800000 */
[----:B------:R-:W-:Y:S01]  /*0100*/  ISETP.GE.U32.AND P0, PT, R0, 0x4, PT ;  /* 0x000000040000780c */ /* 0x000fe20003f06070 */
[----:B------:R-:W-:-:S12]  /*0110*/  IMAD.MOV.U32 R4, RZ, RZ, 0x1 ;  /* 0x00000001ff047424 */ /* 0x000fd800078e00ff */
[----:B------:R-:W-:Y:S05]  /*0120*/  @!P0 BRA `(.L_x_17) ;  /* 0x00000000006c8947 */ /* 0x000fea0003800000 */
[----:B------:R-:W-:-:S07]  /*0130*/  IMAD.MOV.U32 R7, RZ, RZ, 0x2 ;  /* 0x00000002ff077424 */ /* 0x000fce00078e00ff */
.L_x_18:
        /* <DEDUP_REMOVED lines=26> */
.L_x_17:
[----:B------:R-:W-:Y:S05]  /*02e0*/  BSYNC.RECONVERGENT B0 ;  /* 0x0000000000007941 */ /* 0x000fea0003800200 */
.L_x_16:
[----:B------:R-:W0:Y:S02]  /*02f0*/  LDCU.64 UR6, c[0x0][0x390] ;  /* 0x00007200ff0677ac */ /* 0x000e240008000a00 */
[----:B0-----:R-:W-:-:S04]  /*0300*/  IADD3 R2, P0, PT, R5, UR6, RZ ;  /* 0x0000000605027c10 */ /* 0x001fc8000ff1e0ff */
[----:B------:R-:W-:-:S05]  /*0310*/  LEA.HI.X.SX32 R3, R5, UR7, 0x1, P0 ;  /* 0x0000000705037c11 */ /* 0x000fca00080f0eff */
[----:B------:R-:W-:Y:S01]  /*0320*/  STG.E.U8 desc[UR4][R2.64], R4 ;  /* 0x0000000402007986 */ /* 0x000fe2000c101104 */
[----:B------:R-:W-:Y:S05]  /*0330*/  EXIT ;  /* 0x000000000000794d */ /* 0x000fea0003800000 */
.L_x_19:
        /* <DEDUP_REMOVED lines=12> */
.L_x_24:


//--------------------- .nv.shared.reserved.0     --------------------------
	.section	.nv.shared.reserved.0,"aw",@nobits
	.weak		__nv_reservedSMEM_offset_0_alias
	.size		__nv_reservedSMEM_offset_0_alias, 0, 64
	.other		__nv_reservedSMEM_offset_0_alias,@"STO_CUDA_RESERVED_SHARED STV_DEFAULT"
__nv_reservedSMEM_offset_0_alias:
	.zero		0
	.zero		64


//--------------------- .nv.constant0._Z18eulerCheckKernel40PiiPb --------------------------
	.section	.nv.constant0._Z18eulerCheckKernel40PiiPb,"a",@progbits
	.sectionflags	@""
	.align	4
.nv.constant0._Z18eulerCheckKernel40PiiPb:
	.zero		920


//--------------------- .nv.constant0._Z17eulerCheckKernel4PiiPb --------------------------
	.section	.nv.constant0._Z17eulerCheckKernel4PiiPb,"a",@progbits
	.sectionflags	@""
	.align	4
.nv.constant0._Z17eulerCheckKernel4PiiPb:
	.zero		920


//--------------------- .nv.constant0._Z17eulerCheckKernel3PiiPb --------------------------
	.section	.nv.constant0._Z17eulerCheckKernel3PiiPb,"a",@progbits
	.sectionflags	@""
	.align	4
.nv.constant0._Z17eulerCheckKernel3PiiPb:
	.zero		920


//--------------------- .nv.constant0._Z17eulerCheckKernel2PiiPb --------------------------
	.section	.nv.constant0._Z17eulerCheckKernel2PiiPb,"a",@progbits
	.sectionflags	@""
	.align	4
.nv.constant0._Z17eulerCheckKernel2PiiPb:
	.zero		920


//--------------------- .nv.constant0._Z17eulerCheckKernel1PiiPb --------------------------
	.section	.nv.constant0._Z17eulerCheckKernel1PiiPb,"a",@progbits
	.sectionflags	@""
	.align	4
.nv.constant0._Z17eulerCheckKernel1PiiPb:
	.zero		920


//--------------------- SYMBOLS --------------------------

	.type		.nv.reservedSmem.offset0,@object
	.size		.nv.reservedSmem.offset0,0x4
